//
// Generated by NVIDIA NVVM Compiler
//
// Compiler Build ID: CL-36424714
// Cuda compilation tools, release 13.0, V13.0.88
// Based on NVVM 20.0.0
//

.version 9.0
.target sm_100
.address_size 64

	// .globl	_Z12cuda_convertPhS_ii

.visible .entry _Z12cuda_convertPhS_ii(
	.param .u64 .ptr .align 1 _Z12cuda_convertPhS_ii_param_0,
	.param .u64 .ptr .align 1 _Z12cuda_convertPhS_ii_param_1,
	.param .u32 _Z12cuda_convertPhS_ii_param_2,
	.param .u32 _Z12cuda_convertPhS_ii_param_3
)
{
	.reg .pred 	%p<4>;
	.reg .b16 	%rs<4>;
	.reg .b32 	%r<16>;
	.reg .b32 	%f<7>;
	.reg .b64 	%rd<9>;

	ld.param.u64 	%rd1, [_Z12cuda_convertPhS_ii_param_0];
	ld.param.u64 	%rd2, [_Z12cuda_convertPhS_ii_param_1];
	ld.param.u32 	%r3, [_Z12cuda_convertPhS_ii_param_2];
	ld.param.u32 	%r4, [_Z12cuda_convertPhS_ii_param_3];
	mov.u32 	%r6, %ctaid.x;
	mov.u32 	%r7, %ntid.x;
	mov.u32 	%r8, %tid.x;
	mad.lo.s32 	%r1, %r6, %r7, %r8;
	mov.u32 	%r9, %ctaid.y;
	mov.u32 	%r10, %ntid.y;
	mov.u32 	%r11, %tid.y;
	mad.lo.s32 	%r12, %r9, %r10, %r11;
	setp.ge.s32 	%p1, %r1, %r3;
	setp.ge.s32 	%p2, %r12, %r4;
	or.pred  	%p3, %p1, %p2;
	@%p3 bra 	$L__BB0_2;
	cvta.to.global.u64 	%rd3, %rd1;
	cvta.to.global.u64 	%rd4, %rd2;
	mad.lo.s32 	%r13, %r3, %r12, %r1;
	mul.lo.s32 	%r14, %r13, 3;
	cvt.s64.s32 	%rd5, %r14;
	add.s64 	%rd6, %rd3, %rd5;
	ld.global.u8 	%rs1, [%rd6];
	ld.global.u8 	%rs2, [%rd6+1];
	ld.global.u8 	%rs3, [%rd6+2];
	cvt.rn.f32.u16 	%f1, %rs1;
	cvt.rn.f32.u16 	%f2, %rs2;
	mul.f32 	%f3, %f2, 0f3F3851EC;
	fma.rn.f32 	%f4, %f1, 0f3E570A3D, %f3;
	cvt.rn.f32.u16 	%f5, %rs3;
	fma.rn.f32 	%f6, %f5, 0f3D8F5C29, %f4;
	cvt.rzi.u32.f32 	%r15, %f6;
	cvt.s64.s32 	%rd7, %r13;
	add.s64 	%rd8, %rd4, %rd7;
	st.global.u8 	[%rd8], %r15;
$L__BB0_2:
	ret;

}


// ===== COMPILED SASS (sm_100) =====

	.target	sm_100

	.elftype	@"ET_EXEC"


//--------------------- .note.nv.tkinfo           --------------------------
	.section	.note.nv.tkinfo,"",@"SHT_NOTE"
	.sectionflags	@"SHF_NOTE_NV_TKINFO"
	.tkinfo
        /*0018*/ 	.word	0x00000002
        /*0030*/ 	.string	""
        /*0030*/ 	.string	"ptxas"
        /*0030*/ 	.string	"Cuda compilation tools, release 13.0, V13.0.88"
        /*0030*/ 	.string	"Build cuda_13.0.r13.0/compiler.36424714_0"
        /*0030*/ 	.string	"-arch sm_100 -m 64 "



//--------------------- .note.nv.cuinfo           --------------------------
	.section	.note.nv.cuinfo,"",@"SHT_NOTE"
	.sectionflags	@"SHF_NOTE_NV_CUINFO"
        /*0018*/ 	.short	0x0002
        /*001a*/ 	.short	0x0064
        /*001c*/ 	.short	0x0082
	.zero		2


//--------------------- .nv.info                  --------------------------
	.section	.nv.info,"",@"SHT_CUDA_INFO"
	.align	4


	//----- nvinfo : EIATTR_REGCOUNT
	.align		4
        /*0000*/ 	.byte	0x04, 0x2f
        /*0002*/ 	.short	(.L_1 - .L_0)
	.align		4
.L_0:
        /*0004*/ 	.word	index@(_Z12cuda_convertPhS_ii)
        /*0008*/ 	.word	0x0000000a


	//----- nvinfo : EIATTR_FRAME_SIZE
	.align		4
.L_1:
        /*000c*/ 	.byte	0x04, 0x11
        /*000e*/ 	.short	(.L_3 - .L_2)
	.align		4
.L_2:
        /*0010*/ 	.word	index@(_Z12cuda_convertPhS_ii)
        /*0014*/ 	.word	0x00000000


	//----- nvinfo : EIATTR_MIN_STACK_SIZE
	.align		4
.L_3:
        /*0018*/ 	.byte	0x04, 0x12
        /*001a*/ 	.short	(.L_5 - .L_4)
	.align		4
.L_4:
        /*001c*/ 	.word	index@(_Z12cuda_convertPhS_ii)
        /*0020*/ 	.word	0x00000000
.L_5:


//--------------------- .nv.compat                --------------------------
	.section	.nv.compat,"",@"SHT_CUDA_COMPAT_INFO"
	.align	4
        /*0000*/ 	.byte	0x02, 0x09, 0x00, 0x00, 0x02, 0x02, 0x01, 0x00, 0x02, 0x05, 0x05, 0x00, 0x03, 0x07, 0x01, 0x01
        /*0010*/ 	.byte	0x02, 0x03, 0x00, 0x00, 0x02, 0x06, 0x01, 0x00, 0x04, 0x0b, 0x08, 0x00, 0x09, 0x00, 0x00, 0x00
        /*0020*/ 	.byte	0x00, 0x00, 0x00, 0x00


//--------------------- .nv.info._Z12cuda_convertPhS_ii --------------------------
	.section	.nv.info._Z12cuda_convertPhS_ii,"",@"SHT_CUDA_INFO"
	.sectionflags	@""
	.align	4


	//----- nvinfo : EIATTR_CUDA_API_VERSION
	.align		4
        /*0000*/ 	.byte	0x04, 0x37
        /*0002*/ 	.short	(.L_7 - .L_6)
.L_6:
        /*0004*/ 	.word	0x00000082


	//----- nvinfo : EIATTR_KPARAM_INFO
	.align		4
.L_7:
        /*0008*/ 	.byte	0x04, 0x17
        /*000a*/ 	.short	(.L_9 - .L_8)
.L_8:
        /*000c*/ 	.word	0x00000000
        /*0010*/ 	.short	0x0003
        /*0012*/ 	.short	0x0014
        /*0014*/ 	.byte	0x00, 0xf0, 0x11, 0x00


	//----- nvinfo : EIATTR_KPARAM_INFO
	.align		4
.L_9:
        /*0018*/ 	.byte	0x04, 0x17
        /*001a*/ 	.short	(.L_11 - .L_10)
.L_10:
        /*001c*/ 	.word	0x00000000
        /*0020*/ 	.short	0x0002
        /*0022*/ 	.short	0x0010
        /*0024*/ 	.byte	0x00, 0xf0, 0x11, 0x00


	//----- nvinfo : EIATTR_KPARAM_INFO
	.align		4
.L_11:
        /*0028*/ 	.byte	0x04, 0x17
        /*002a*/ 	.short	(.L_13 - .L_12)
.L_12:
        /*002c*/ 	.word	0x00000000
        /*0030*/ 	.short	0x0001
        /*0032*/ 	.short	0x0008
        /*0034*/ 	.byte	0x00, 0xf5, 0x21, 0x00


	//----- nvinfo : EIATTR_KPARAM_INFO
	.align		4
.L_13:
        /*0038*/ 	.byte	0x04, 0x17
        /*003a*/ 	.short	(.L_15 - .L_14)
.L_14:
        /*003c*/ 	.word	0x00000000
        /*0040*/ 	.short	0x0000
        /*0042*/ 	.short	0x0000
        /*0044*/ 	.byte	0x00, 0xf5, 0x21, 0x00


	//----- nvinfo : EIATTR_SPARSE_MMA_MASK
	.align		4
.L_15:
        /*0048*/ 	.byte	0x03, 0x50
        /*004a*/ 	.short	0x0000


	//----- nvinfo : EIATTR_MAXREG_COUNT
	.align		4
        /*004c*/ 	.byte	0x03, 0x1b
        /*004e*/ 	.short	0x00ff


	//----- nvinfo : EIATTR_MERCURY_ISA_VERSION
	.align		4
        /*0050*/ 	.byte	0x03, 0x5f
        /*0052*/ 	.short	0x0101


	//----- nvinfo : EIATTR_VRC_CTA_INIT_COUNT
	.align		4
        /*0054*/ 	.byte	0x02, 0x4a
	.zero		1
	.zero		1


	//----- nvinfo : EIATTR_EXIT_INSTR_OFFSETS
	.align		4
        /*0058*/ 	.byte	0x04, 0x1c
        /*005a*/ 	.short	(.L_17 - .L_16)


	//   ....[0]....
.L_16:
        /*005c*/ 	.word	0x000000c0


	//   ....[1]....
        /*0060*/ 	.word	0x00000200


	//----- nvinfo : EIATTR_CBANK_PARAM_SIZE
	.align		4
.L_17:
        /*0064*/ 	.byte	0x03, 0x19
        /*0066*/ 	.short	0x0018


	//----- nvinfo : EIATTR_PARAM_CBANK
	.align		4
        /*0068*/ 	.byte	0x04, 0x0a
        /*006a*/ 	.short	(.L_19 - .L_18)
	.align		4
.L_18:
        /*006c*/ 	.word	index@(.nv.constant0._Z12cuda_convertPhS_ii)
        /*0070*/ 	.short	0x0380
        /*0072*/ 	.short	0x0018


	//----- nvinfo : EIATTR_SW_WAR
	.align		4
.L_19:
        /*0074*/ 	.byte	0x04, 0x36
        /*0076*/ 	.short	(.L_21 - .L_20)
.L_20:
        /*0078*/ 	.word	0x00000008
.L_21:


//--------------------- .nv.callgraph             --------------------------
	.section	.nv.callgraph,"",@"SHT_CUDA_CALLGRAPH"
	.align	4
	.sectionentsize	8
	.align		4
        /*0000*/ 	.word	0x00000000
	.align		4
        /*0004*/ 	.word	0xffffffff
	.align		4
        /*0008*/ 	.word	0x00000000
	.align		4
        /*000c*/ 	.word	0xfffffffe
	.align		4
        /*0010*/ 	.word	0x00000000
	.align		4
        /*0014*/ 	.word	0xfffffffd
	.align		4
        /*0018*/ 	.word	0x00000000
	.align		4
        /*001c*/ 	.word	0xfffffffc


//--------------------- .text._Z12cuda_convertPhS_ii --------------------------
	.section	.text._Z12cuda_convertPhS_ii,"ax",@progbits
	.align	128
        .global         _Z12cuda_convertPhS_ii
        .type           _Z12cuda_convertPhS_ii,@function
        .size           _Z12cuda_convertPhS_ii,(.L_x_1 - _Z12cuda_convertPhS_ii)
        .other          _Z12cuda_convertPhS_ii,@"STO_CUDA_ENTRY STV_DEFAULT"
_Z12cuda_convertPhS_ii:
.text._Z12cuda_convertPhS_ii:
[----:B------:R-:W-:Y:S01]  /*0000*/  LDC R1, c[0x0][0x37c] ;  /* 0x0000df00ff017b82 */ /* 0x000fe20000000800 */
[----:B------:R-:W0:Y:S07]  /*0010*/  S2R R2, SR_TID.Y ;  /* 0x0000000000027919 */ /* 0x000e2e0000002200 */
[----:B------:R-:W1:Y:S01]  /*0020*/  LDC R0, c[0x0][0x360] ;  /* 0x0000d800ff007b82 */ /* 0x000e620000000800 */
[----:B------:R-:W2:Y:S01]  /*0030*/  LDCU.64 UR6, c[0x0][0x390] ;  /* 0x00007200ff0677ac */ /* 0x000ea20008000a00 */
[----:B------:R-:W1:Y:S06]  /*0040*/  S2R R5, SR_TID.X ;  /* 0x0000000000057919 */ /* 0x000e6c0000002100 */
[----:B------:R-:W0:Y:S08]  /*0050*/  S2UR UR5, SR_CTAID.Y ;  /* 0x00000000000579c3 */ /* 0x000e300000002600 */
[----:B------:R-:W0:Y:S08]  /*0060*/  LDC R3, c[0x0][0x364] ;  /* 0x0000d900ff037b82 */ /* 0x000e300000000800 */
[----:B------:R-:W1:Y:S01]  /*0070*/  S2UR UR4, SR_CTAID.X ;  /* 0x00000000000479c3 */ /* 0x000e620000002500 */
[----:B0-----:R-:W-:-:S05]  /*0080*/  IMAD R3, R3, UR5, R2 ;  /* 0x0000000503037c24 */ /* 0x001fca000f8e0202 */
[----:B--2---:R-:W-:Y:S01]  /*0090*/  ISETP.GE.AND P0, PT, R3, UR7, PT ;  /* 0x0000000703007c0c */ /* 0x004fe2000bf06270 */
[----:B-1----:R-:W-:-:S05]  /*00a0*/  IMAD R0, R0, UR4, R5 ;  /* 0x0000000400007c24 */ /* 0x002fca000f8e0205 */
[----:B------:R-:W-:-:S13]  /*00b0*/  ISETP.GE.OR P0, PT, R0, UR6, P0 ;  /* 0x0000000600007c0c */ /* 0x000fda0008706670 */
[----:B------:R-:W-:Y:S05]  /*00c0*/  @P0 EXIT ;  /* 0x000000000000094d */ /* 0x000fea0003800000 */
[----:B------:R-:W0:Y:S01]  /*00d0*/  LDCU.128 UR8, c[0x0][0x380] ;  /* 0x00007000ff0877ac */ /* 0x000e220008000c00 */
[----:B------:R-:W-:Y:S01]  /*00e0*/  IMAD R0, R3, UR6, R0 ;  /* 0x0000000603007c24 */ /* 0x000fe2000f8e0200 */
[----:B------:R-:W1:Y:S03]  /*00f0*/  LDCU.64 UR4, c[0x0][0x358] ;  /* 0x00006b00ff0477ac */ /* 0x000e660008000a00 */
[----:B------:R-:W-:-:S05]  /*0100*/  IMAD R3, R0, 0x3, RZ ;  /* 0x0000000300037824 */ /* 0x000fca00078e02ff */
[----:B0-----:R-:W-:-:S04]  /*0110*/  IADD3 R2, P0, PT, R3, UR8, RZ ;  /* 0x0000000803027c10 */ /* 0x001fc8000ff1e0ff */
[----:B------:R-:W-:-:S05]  /*0120*/  LEA.HI.X.SX32 R3, R3, UR9, 0x1, P0 ;  /* 0x0000000903037c11 */ /* 0x000fca00080f0eff */
[----:B-1----:R-:W2:Y:S04]  /*0130*/  LDG.E.U8 R5, desc[UR4][R2.64+0x1] ;  /* 0x0000010402057981 */ /* 0x002ea8000c1e1100 */
[----:B------:R-:W3:Y:S04]  /*0140*/  LDG.E.U8 R4, desc[UR4][R2.64] ;  /* 0x0000000402047981 */ /* 0x000ee8000c1e1100 */
[----:B------:R-:W4:Y:S01]  /*0150*/  LDG.E.U8 R6, desc[UR4][R2.64+0x2] ;  /* 0x0000020402067981 */ /* 0x000f22000c1e1100 */
[----:B--2---:R-:W-:Y:S02]  /*0160*/  I2FP.F32.U32 R5, R5 ;  /* 0x0000000500057245 */ /* 0x004fe40000201000 */
[----:B---3--:R-:W-:-:S03]  /*0170*/  I2FP.F32.U32 R4, R4 ;  /* 0x0000000400047245 */ /* 0x008fc60000201000 */
[----:B------:R-:W-:Y:S01]  /*0180*/  FMUL R5, R5, 0.72000002861022949219 ;  /* 0x3f3851ec05057820 */ /* 0x000fe20000400000 */
[----:B----4-:R-:W-:-:S03]  /*0190*/  I2FP.F32.U32 R7, R6 ;  /* 0x0000000600077245 */ /* 0x010fc60000201000 */
[----:B------:R-:W-:-:S04]  /*01a0*/  FFMA R4, R4, 0.20999999344348907471, R5 ;  /* 0x3e570a3d04047823 */ /* 0x000fc80000000005 */
[----:B------:R-:W-:Y:S01]  /*01b0*/  FFMA R7, R7, 0.070000000298023223877, R4 ;  /* 0x3d8f5c2907077823 */ /* 0x000fe20000000004 */
[----:B------:R-:W-:-:S04]  /*01c0*/  IADD3 R4, P0, PT, R0, UR10, RZ ;  /* 0x0000000a00047c10 */ /* 0x000fc8000ff1e0ff */
[----:B------:R-:W-:Y:S01]  /*01d0*/  LEA.HI.X.SX32 R5, R0, UR11, 0x1, P0 ;  /* 0x0000000b00057c11 */ /* 0x000fe200080f0eff */
[----:B------:R-:W0:Y:S04]  /*01e0*/  F2I.U32.TRUNC.NTZ R7, R7 ;  /* 0x0000000700077305 */ /* 0x000e28000020f000 */
[----:B0-----:R-:W-:Y:S01]  /*01f0*/  STG.E.U8 desc[UR4][R4.64], R7 ;  /* 0x0000000704007986 */ /* 0x001fe2000c101104 */
[----:B------:R-:W-:Y:S05]  /*0200*/  EXIT ;  /* 0x000000000000794d */ /* 0x000fea0003800000 */
.L_x_0:
[----:B------:R-:W-:-:S00]  /*0210*/  BRA `(.L_x_0) ;  /* 0xfffffffc00fc7947 */ /* 0x000fc0000383ffff */
[----:B------:R-:W-:-:S00]  /*0220*/  NOP ;  /* 0x0000000000007918 */ /* 0x000fc00000000000 */
        /* <DEDUP_REMOVED lines=13> */
.L_x_1:


//--------------------- .nv.shared.reserved.0     --------------------------
	.section	.nv.shared.reserved.0,"aw",@nobits
	.weak		__nv_reservedSMEM_offset_0_alias
	.size		__nv_reservedSMEM_offset_0_alias, 0, 64
	.other		__nv_reservedSMEM_offset_0_alias,@"STO_CUDA_RESERVED_SHARED STV_DEFAULT"
__nv_reservedSMEM_offset_0_alias:
	.zero		0
	.zero		64


//--------------------- .nv.constant0._Z12cuda_convertPhS_ii --------------------------
	.section	.nv.constant0._Z12cuda_convertPhS_ii,"a",@progbits
	.sectionflags	@""
	.align	4
.nv.constant0._Z12cuda_convertPhS_ii:
	.zero		920


//--------------------- SYMBOLS --------------------------

	.type		.nv.reservedSmem.offset0,@object
	.size		.nv.reservedSmem.offset0,0x4
